//
// Generated by NVIDIA NVVM Compiler
//
// Compiler Build ID: CL-36424714
// Cuda compilation tools, release 13.0, V13.0.88
// Based on NVVM 20.0.0
//

.version 9.0
.target sm_100
.address_size 64

	// .globl	_Z9my_kernelv
.extern .func  (.param .b32 func_retval0) vprintf
(
	.param .b64 vprintf_param_0,
	.param .b64 vprintf_param_1
)
;
.global .align 1 .b8 $str[17] = {72, 101, 108, 108, 111, 32, 102, 114, 111, 109, 32, 71, 80, 85, 33, 10};

.visible .entry _Z9my_kernelv()
{
	.reg .b32 	%r<3>;
	.reg .b64 	%rd<3>;

	mov.u64 	%rd1, $str;
	cvta.global.u64 	%rd2, %rd1;
	{ // callseq 0, 0
	.param .b64 param0;
	st.param.b64 	[param0], %rd2;
	.param .b64 param1;
	st.param.b64 	[param1], 0;
	.param .b32 retval0;
	call.uni (retval0), 
	vprintf, 
	(
	param0, 
	param1
	);
	ld.param.b32 	%r1, [retval0];
	} // callseq 0
	ret;

}
	// .globl	_Z3addPiS_S_
.visible .entry _Z3addPiS_S_(
	.param .u64 .ptr .align 1 _Z3addPiS_S__param_0,
	.param .u64 .ptr .align 1 _Z3addPiS_S__param_1,
	.param .u64 .ptr .align 1 _Z3addPiS_S__param_2
)
{
	.reg .b32 	%r<4>;
	.reg .b64 	%rd<7>;

	ld.param.u64 	%rd1, [_Z3addPiS_S__param_0];
	ld.param.u64 	%rd2, [_Z3addPiS_S__param_1];
	ld.param.u64 	%rd3, [_Z3addPiS_S__param_2];
	cvta.to.global.u64 	%rd4, %rd3;
	cvta.to.global.u64 	%rd5, %rd2;
	cvta.to.global.u64 	%rd6, %rd1;
	ld.global.u32 	%r1, [%rd6];
	ld.global.u32 	%r2, [%rd5];
	add.s32 	%r3, %r2, %r1;
	st.global.u32 	[%rd4], %r3;
	ret;

}


// ===== COMPILED SASS (sm_100) =====

	.target	sm_100

	.elftype	@"ET_EXEC"


//--------------------- .note.nv.tkinfo           --------------------------
	.section	.note.nv.tkinfo,"",@"SHT_NOTE"
	.sectionflags	@"SHF_NOTE_NV_TKINFO"
	.tkinfo
        /*0018*/ 	.word	0x00000002
        /*0030*/ 	.string	""
        /*0030*/ 	.string	"ptxas"
        /*0030*/ 	.string	"Cuda compilation tools, release 13.0, V13.0.88"
        /*0030*/ 	.string	"Build cuda_13.0.r13.0/compiler.36424714_0"
        /*0030*/ 	.string	"-arch sm_100 -m 64 "



//--------------------- .note.nv.cuinfo           --------------------------
	.section	.note.nv.cuinfo,"",@"SHT_NOTE"
	.sectionflags	@"SHF_NOTE_NV_CUINFO"
        /*0018*/ 	.short	0x0002
        /*001a*/ 	.short	0x0064
        /*001c*/ 	.short	0x0082
	.zero		2


//--------------------- .nv.info                  --------------------------
	.section	.nv.info,"",@"SHT_CUDA_INFO"
	.align	4


	//----- nvinfo : EIATTR_REGCOUNT
	.align		4
        /*0000*/ 	.byte	0x04, 0x2f
        /*0002*/ 	.short	(.L_2 - .L_1)
	.align		4
.L_1:
        /*0004*/ 	.word	index@(_Z9my_kernelv)
        /*0008*/ 	.word	0x00000018


	//----- nvinfo : EIATTR_FRAME_SIZE
	.align		4
.L_2:
        /*000c*/ 	.byte	0x04, 0x11
        /*000e*/ 	.short	(.L_4 - .L_3)
	.align		4
.L_3:
        /*0010*/ 	.word	index@(_Z9my_kernelv)
        /*0014*/ 	.word	0x00000000


	//----- nvinfo : EIATTR_REGCOUNT
	.align		4
.L_4:
        /*0018*/ 	.byte	0x04, 0x2f
        /*001a*/ 	.short	(.L_6 - .L_5)
	.align		4
.L_5:
        /*001c*/ 	.word	index@(_Z3addPiS_S_)
        /*0020*/ 	.word	0x0000000c


	//----- nvinfo : EIATTR_FRAME_SIZE
	.align		4
.L_6:
        /*0024*/ 	.byte	0x04, 0x11
        /*0026*/ 	.short	(.L_8 - .L_7)
	.align		4
.L_7:
        /*0028*/ 	.word	index@(_Z3addPiS_S_)
        /*002c*/ 	.word	0x00000000


	//----- nvinfo : EIATTR_MIN_STACK_SIZE
	.align		4
.L_8:
        /*0030*/ 	.byte	0x04, 0x12
        /*0032*/ 	.short	(.L_10 - .L_9)
	.align		4
.L_9:
        /*0034*/ 	.word	index@(_Z3addPiS_S_)
        /*0038*/ 	.word	0x00000000


	//----- nvinfo : EIATTR_MIN_STACK_SIZE
	.align		4
.L_10:
        /*003c*/ 	.byte	0x04, 0x12
        /*003e*/ 	.short	(.L_12 - .L_11)
	.align		4
.L_11:
        /*0040*/ 	.word	index@(_Z9my_kernelv)
        /*0044*/ 	.word	0x00000000
.L_12:


//--------------------- .nv.compat                --------------------------
	.section	.nv.compat,"",@"SHT_CUDA_COMPAT_INFO"
	.align	4
        /*0000*/ 	.byte	0x02, 0x09, 0x00, 0x00, 0x02, 0x02, 0x01, 0x00, 0x02, 0x05, 0x05, 0x00, 0x03, 0x07, 0x01, 0x01
        /*0010*/ 	.byte	0x02, 0x03, 0x00, 0x00, 0x02, 0x06, 0x01, 0x00, 0x04, 0x0b, 0x08, 0x00, 0x09, 0x00, 0x00, 0x00
        /*0020*/ 	.byte	0x00, 0x00, 0x00, 0x00


//--------------------- .nv.info._Z3addPiS_S_     --------------------------
	.section	.nv.info._Z3addPiS_S_,"",@"SHT_CUDA_INFO"
	.sectionflags	@""
	.align	4


	//----- nvinfo : EIATTR_CUDA_API_VERSION
	.align		4
        /*0000*/ 	.byte	0x04, 0x37
        /*0002*/ 	.short	(.L_14 - .L_13)
.L_13:
        /*0004*/ 	.word	0x00000082


	//----- nvinfo : EIATTR_KPARAM_INFO
	.align		4
.L_14:
        /*0008*/ 	.byte	0x04, 0x17
        /*000a*/ 	.short	(.L_16 - .L_15)
.L_15:
        /*000c*/ 	.word	0x00000000
        /*0010*/ 	.short	0x0002
        /*0012*/ 	.short	0x0010
        /*0014*/ 	.byte	0x00, 0xf5, 0x21, 0x00


	//----- nvinfo : EIATTR_KPARAM_INFO
	.align		4
.L_16:
        /*0018*/ 	.byte	0x04, 0x17
        /*001a*/ 	.short	(.L_18 - .L_17)
.L_17:
        /*001c*/ 	.word	0x00000000
        /*0020*/ 	.short	0x0001
        /*0022*/ 	.short	0x0008
        /*0024*/ 	.byte	0x00, 0xf5, 0x21, 0x00


	//----- nvinfo : EIATTR_KPARAM_INFO
	.align		4
.L_18:
        /*0028*/ 	.byte	0x04, 0x17
        /*002a*/ 	.short	(.L_20 - .L_19)
.L_19:
        /*002c*/ 	.word	0x00000000
        /*0030*/ 	.short	0x0000
        /*0032*/ 	.short	0x0000
        /*0034*/ 	.byte	0x00, 0xf5, 0x21, 0x00


	//----- nvinfo : EIATTR_SPARSE_MMA_MASK
	.align		4
.L_20:
        /*0038*/ 	.byte	0x03, 0x50
        /*003a*/ 	.short	0x0000


	//----- nvinfo : EIATTR_MAXREG_COUNT
	.align		4
        /*003c*/ 	.byte	0x03, 0x1b
        /*003e*/ 	.short	0x00ff


	//----- nvinfo : EIATTR_MERCURY_ISA_VERSION
	.align		4
        /*0040*/ 	.byte	0x03, 0x5f
        /*0042*/ 	.short	0x0101


	//----- nvinfo : EIATTR_VRC_CTA_INIT_COUNT
	.align		4
        /*0044*/ 	.byte	0x02, 0x4a
	.zero		1
	.zero		1


	//----- nvinfo : EIATTR_EXIT_INSTR_OFFSETS
	.align		4
        /*0048*/ 	.byte	0x04, 0x1c
        /*004a*/ 	.short	(.L_22 - .L_21)


	//   ....[0]....
.L_21:
        /*004c*/ 	.word	0x00000090


	//----- nvinfo : EIATTR_CBANK_PARAM_SIZE
	.align		4
.L_22:
        /*0050*/ 	.byte	0x03, 0x19
        /*0052*/ 	.short	0x0018


	//----- nvinfo : EIATTR_PARAM_CBANK
	.align		4
        /*0054*/ 	.byte	0x04, 0x0a
        /*0056*/ 	.short	(.L_24 - .L_23)
	.align		4
.L_23:
        /*0058*/ 	.word	index@(.nv.constant0._Z3addPiS_S_)
        /*005c*/ 	.short	0x0380
        /*005e*/ 	.short	0x0018


	//----- nvinfo : EIATTR_SW_WAR
	.align		4
.L_24:
        /*0060*/ 	.byte	0x04, 0x36
        /*0062*/ 	.short	(.L_26 - .L_25)
.L_25:
        /*0064*/ 	.word	0x00000008
.L_26:


//--------------------- .nv.info._Z9my_kernelv    --------------------------
	.section	.nv.info._Z9my_kernelv,"",@"SHT_CUDA_INFO"
	.sectionflags	@""
	.align	4


	//----- nvinfo : EIATTR_CUDA_API_VERSION
	.align		4
        /*0000*/ 	.byte	0x04, 0x37
        /*0002*/ 	.short	(.L_28 - .L_27)
.L_27:
        /*0004*/ 	.word	0x00000082


	//----- nvinfo : EIATTR_SPARSE_MMA_MASK
	.align		4
.L_28:
        /*0008*/ 	.byte	0x03, 0x50
        /*000a*/ 	.short	0x0000


	//----- nvinfo : EIATTR_MAXREG_COUNT
	.align		4
        /*000c*/ 	.byte	0x03, 0x1b
        /*000e*/ 	.short	0x00ff


	//----- nvinfo : EIATTR_EXTERNS
	.align		4
        /*0010*/ 	.byte	0x04, 0x0f
        /*0012*/ 	.short	(.L_30 - .L_29)


	//   ....[0]....
	.align		4
.L_29:
        /*0014*/ 	.word	index@(vprintf)


	//----- nvinfo : EIATTR_MERCURY_ISA_VERSION
	.align		4
.L_30:
        /*0018*/ 	.byte	0x03, 0x5f
        /*001a*/ 	.short	0x0101


	//----- nvinfo : EIATTR_VRC_CTA_INIT_COUNT
	.align		4
        /*001c*/ 	.byte	0x02, 0x4a
	.zero		1
	.zero		1


	//----- nvinfo : EIATTR_SYSCALL_OFFSETS
	.align		4
        /*0020*/ 	.byte	0x04, 0x46
        /*0022*/ 	.short	(.L_32 - .L_31)


	//   ....[0]....
.L_31:
        /*0024*/ 	.word	0x00000080


	//----- nvinfo : EIATTR_EXIT_INSTR_OFFSETS
	.align		4
.L_32:
        /*0028*/ 	.byte	0x04, 0x1c
        /*002a*/ 	.short	(.L_34 - .L_33)


	//   ....[0]....
.L_33:
        /*002c*/ 	.word	0x00000090


	//----- nvinfo : EIATTR_SW_WAR
	.align		4
.L_34:
        /*0030*/ 	.byte	0x04, 0x36
        /*0032*/ 	.short	(.L_36 - .L_35)
.L_35:
        /*0034*/ 	.word	0x00000008
.L_36:


//--------------------- .nv.callgraph             --------------------------
	.section	.nv.callgraph,"",@"SHT_CUDA_CALLGRAPH"
	.align	4
	.sectionentsize	8
	.align		4
        /*0000*/ 	.word	0x00000000
	.align		4
        /*0004*/ 	.word	0xffffffff
	.align		4
        /*0008*/ 	.word	index@(_Z9my_kernelv)
	.align		4
        /*000c*/ 	.word	index@(vprintf)
	.align		4
        /*0010*/ 	.word	0x00000000
	.align		4
        /*0014*/ 	.word	0xfffffffe
	.align		4
        /*0018*/ 	.word	0x00000000
	.align		4
        /*001c*/ 	.word	0xfffffffd
	.align		4
        /*0020*/ 	.word	0x00000000
	.align		4
        /*0024*/ 	.word	0xfffffffc


//--------------------- .nv.constant4             --------------------------
	.section	.nv.constant4,"a",@progbits
	.align	8
	.align		8
.nv.constant4:
        /*0000*/ 	.dword	$str
	.align		8
        /*0008*/ 	.dword	vprintf


//--------------------- .text._Z3addPiS_S_        --------------------------
	.section	.text._Z3addPiS_S_,"ax",@progbits
	.align	128
        .global         _Z3addPiS_S_
        .type           _Z3addPiS_S_,@function
        .size           _Z3addPiS_S_,(.L_x_3 - _Z3addPiS_S_)
        .other          _Z3addPiS_S_,@"STO_CUDA_ENTRY STV_DEFAULT"
_Z3addPiS_S_:
.text._Z3addPiS_S_:
[----:B------:R-:W-:Y:S08]  /*0000*/  LDC R1, c[0x0][0x37c] ;  /* 0x0000df00ff017b82 */ /* 0x000ff00000000800 */
[----:B------:R-:W0:Y:S01]  /*0010*/  LDC.64 R2, c[0x0][0x380] ;  /* 0x0000e000ff027b82 */ /* 0x000e220000000a00 */
[----:B------:R-:W0:Y:S07]  /*0020*/  LDCU.64 UR4, c[0x0][0x358] ;  /* 0x00006b00ff0477ac */ /* 0x000e2e0008000a00 */
[----:B------:R-:W1:Y:S01]  /*0030*/  LDC.64 R4, c[0x0][0x388] ;  /* 0x0000e200ff047b82 */ /* 0x000e620000000a00 */
[----:B0-----:R-:W2:Y:S04]  /*0040*/  LDG.E R2, desc[UR4][R2.64] ;  /* 0x0000000402027981 */ /* 0x001ea8000c1e1900 */
[----:B-1----:R-:W2:Y:S03]  /*0050*/  LDG.E R5, desc[UR4][R4.64] ;  /* 0x0000000404057981 */ /* 0x002ea6000c1e1900 */
[----:B------:R-:W0:Y:S01]  /*0060*/  LDC.64 R6, c[0x0][0x390] ;  /* 0x0000e400ff067b82 */ /* 0x000e220000000a00 */
[----:B--2---:R-:W-:-:S05]  /*0070*/  IADD3 R9, PT, PT, R2, R5, RZ ;  /* 0x0000000502097210 */ /* 0x004fca0007ffe0ff */
[----:B0-----:R-:W-:Y:S01]  /*0080*/  STG.E desc[UR4][R6.64], R9 ;  /* 0x0000000906007986 */ /* 0x001fe2000c101904 */
[----:B------:R-:W-:Y:S05]  /*0090*/  EXIT ;  /* 0x000000000000794d */ /* 0x000fea0003800000 */
.L_x_0:
[----:B------:R-:W-:-:S00]  /*00a0*/  BRA `(.L_x_0) ;  /* 0xfffffffc00fc7947 */ /* 0x000fc0000383ffff */
[----:B------:R-:W-:-:S00]  /*00b0*/  NOP ;  /* 0x0000000000007918 */ /* 0x000fc00000000000 */
        /* <DEDUP_REMOVED lines=12> */
.L_x_3:


//--------------------- .text._Z9my_kernelv       --------------------------
	.section	.text._Z9my_kernelv,"ax",@progbits
	.align	128
        .global         _Z9my_kernelv
        .type           _Z9my_kernelv,@function
        .size           _Z9my_kernelv,(.L_x_4 - _Z9my_kernelv)
        .other          _Z9my_kernelv,@"STO_CUDA_ENTRY STV_DEFAULT"
_Z9my_kernelv:
.text._Z9my_kernelv:
[----:B------:R-:W0:Y:S01]  /*0000*/  LDC R1, c[0x0][0x37c] ;  /* 0x0000df00ff017b82 */ /* 0x000e220000000800 */
[----:B------:R-:W-:Y:S01]  /*0010*/  MOV R0, 0x8 ;  /* 0x0000000800007802 */ /* 0x000fe20000000f00 */
[----:B------:R-:W1:Y:S01]  /*0020*/  LDCU.64 UR4, c[0x4][URZ] ;  /* 0x01000000ff0477ac */ /* 0x000e620008000a00 */
[----:B------:R-:W-:-:S05]  /*0030*/  CS2R R6, SRZ ;  /* 0x0000000000067805 */ /* 0x000fca000001ff00 */
[----:B------:R2:W3:Y:S01]  /*0040*/  LDC.64 R2, c[0x4][R0] ;  /* 0x0100000000027b82 */ /* 0x0004e20000000a00 */
[----:B-1----:R-:W-:Y:S02]  /*0050*/  IMAD.U32 R4, RZ, RZ, UR4 ;  /* 0x00000004ff047e24 */ /* 0x002fe4000f8e00ff */
[----:B--2---:R-:W-:-:S07]  /*0060*/  IMAD.U32 R5, RZ, RZ, UR5 ;  /* 0x00000005ff057e24 */ /* 0x004fce000f8e00ff */
[----:B------:R-:W-:-:S07]  /*0070*/  LEPC R20, `(.L_x_1) ;  /* 0x000000001014794e */ /* 0x000fce0000000000 */
[----:B0--3--:R-:W-:Y:S05]  /*0080*/  CALL.ABS.NOINC R2 ;  /* 0x0000000002007343 */ /* 0x009fea0003c00000 */
.L_x_1:
[----:B------:R-:W-:Y:S05]  /*0090*/  EXIT ;  /* 0x000000000000794d */ /* 0x000fea0003800000 */
.L_x_2:
        /* <DEDUP_REMOVED lines=14> */
.L_x_4:


//--------------------- .nv.global.init           --------------------------
	.section	.nv.global.init,"aw",@progbits
.nv.global.init:
	.type		$str,@object
	.size		$str,(.L_0 - $str)
$str:
        /*0000*/ 	.byte	0x48, 0x65, 0x6c, 0x6c, 0x6f, 0x20, 0x66, 0x72, 0x6f, 0x6d, 0x20, 0x47, 0x50, 0x55, 0x21, 0x0a
        /*0010*/ 	.byte	0x00
.L_0:


//--------------------- .nv.shared.reserved.0     --------------------------
	.section	.nv.shared.reserved.0,"aw",@nobits
	.weak		__nv_reservedSMEM_offset_0_alias
	.size		__nv_reservedSMEM_offset_0_alias, 0, 64
	.other		__nv_reservedSMEM_offset_0_alias,@"STO_CUDA_RESERVED_SHARED STV_DEFAULT"
__nv_reservedSMEM_offset_0_alias:
	.zero		0
	.zero		64


//--------------------- .nv.constant0._Z3addPiS_S_ --------------------------
	.section	.nv.constant0._Z3addPiS_S_,"a",@progbits
	.sectionflags	@""
	.align	4
.nv.constant0._Z3addPiS_S_:
	.zero		920


//--------------------- .nv.constant0._Z9my_kernelv --------------------------
	.section	.nv.constant0._Z9my_kernelv,"a",@progbits
	.sectionflags	@""
	.align	4
.nv.constant0._Z9my_kernelv:
	.zero		896


//--------------------- SYMBOLS --------------------------

	.type		.nv.reservedSmem.offset0,@object
	.size		.nv.reservedSmem.offset0,0x4
	.type		vprintf,@function
